	.headerflags	@"EF_CUDA_TEXMODE_UNIFIED EF_CUDA_64BIT_ADDRESS EF_CUDA_ACCELERATORS EF_CUDA_SM90 EF_CUDA_VIRTUAL_SM(EF_CUDA_SM90)"
	.elftype	@"ET_EXEC"


//--------------------- .nv.info                  --------------------------
	.section	.nv.info,"",@"SHT_CUDA_INFO"
	.align	4


	//----- nvinfo : EIATTR_REGCOUNT
	.align		4
        /*0000*/ 	.byte	0x04, 0x2f
        /*0002*/ 	.short	(.L_1 - .L_0)
	.align		4
.L_0:
        /*0004*/ 	.word	index@(triton_per_fused_abs_mean_sub_9)
        /*0008*/ 	.word	0x00000016


	//----- nvinfo : EIATTR_MIN_STACK_SIZE
	.align		4
.L_1:
        /*000c*/ 	.byte	0x04, 0x12
        /*000e*/ 	.short	(.L_3 - .L_2)
	.align		4
.L_2:
        /*0010*/ 	.word	index@(triton_per_fused_abs_mean_sub_9)
        /*0014*/ 	.word	0x00000000


	//----- nvinfo : EIATTR_FRAME_SIZE
	.align		4
.L_3:
        /*0018*/ 	.byte	0x04, 0x11
        /*001a*/ 	.short	(.L_5 - .L_4)
	.align		4
.L_4:
        /*001c*/ 	.word	index@(triton_per_fused_abs_mean_sub_9)
        /*0020*/ 	.word	0x00000000


	//----- nvinfo : EIATTR_MIN_STACK_SIZE
	.align		4
.L_5:
        /*0024*/ 	.byte	0x04, 0x12
        /*0026*/ 	.short	(.L_7 - .L_6)
	.align		4
.L_6:
        /*0028*/ 	.word	index@(triton_per_fused_abs_mean_sub_9)
        /*002c*/ 	.word	0x00000000
.L_7:


//--------------------- .nv.info.triton_per_fused_abs_mean_sub_9 --------------------------
	.section	.nv.info.triton_per_fused_abs_mean_sub_9,"",@"SHT_CUDA_INFO"
	.sectionflags	@""
	.align	4


	//----- nvinfo : EIATTR_CUDA_API_VERSION
	.align		4
        /*0000*/ 	.byte	0x04, 0x37
        /*0002*/ 	.short	(.L_9 - .L_8)
.L_8:
        /*0004*/ 	.word	0x0000007c


	//----- nvinfo : EIATTR_KPARAM_INFO
	.align		4
.L_9:
        /*0008*/ 	.byte	0x04, 0x17
        /*000a*/ 	.short	(.L_11 - .L_10)
.L_10:
        /*000c*/ 	.word	0x00000000
        /*0010*/ 	.short	0x0003
        /*0012*/ 	.short	0x0014
        /*0014*/ 	.byte	0x00, 0xf0, 0x11, 0x00


	//----- nvinfo : EIATTR_KPARAM_INFO
	.align		4
.L_11:
        /*0018*/ 	.byte	0x04, 0x17
        /*001a*/ 	.short	(.L_13 - .L_12)
.L_12:
        /*001c*/ 	.word	0x00000000
        /*0020*/ 	.short	0x0002
        /*0022*/ 	.short	0x0010
        /*0024*/ 	.byte	0x00, 0xf0, 0x11, 0x00


	//----- nvinfo : EIATTR_KPARAM_INFO
	.align		4
.L_13:
        /*0028*/ 	.byte	0x04, 0x17
        /*002a*/ 	.short	(.L_15 - .L_14)
.L_14:
        /*002c*/ 	.word	0x00000000
        /*0030*/ 	.short	0x0001
        /*0032*/ 	.short	0x0008
        /*0034*/ 	.byte	0x00, 0xf4, 0x21, 0x00


	//----- nvinfo : EIATTR_KPARAM_INFO
	.align		4
.L_15:
        /*0038*/ 	.byte	0x04, 0x17
        /*003a*/ 	.short	(.L_17 - .L_16)
.L_16:
        /*003c*/ 	.word	0x00000000
        /*0040*/ 	.short	0x0000
        /*0042*/ 	.short	0x0000
        /*0044*/ 	.byte	0x00, 0xf4, 0x21, 0x00


	//----- nvinfo : EIATTR_SPARSE_MMA_MASK
	.align		4
.L_17:
        /*0048*/ 	.byte	0x03, 0x50
        /*004a*/ 	.short	0x0000


	//----- nvinfo : EIATTR_MAXREG_COUNT
	.align		4
        /*004c*/ 	.byte	0x03, 0x1b
        /*004e*/ 	.short	0x00ff


	//----- nvinfo : EIATTR_COOP_GROUP_MASK_REGIDS
	.align		4
        /*0050*/ 	.byte	0x04, 0x29
        /*0052*/ 	.short	(.L_19 - .L_18)


	//   ....[0]....
.L_18:
        /*0054*/ 	.word	0xffffffff


	//   ....[1]....
        /*0058*/ 	.word	0xffffffff


	//   ....[2]....
        /*005c*/ 	.word	0xffffffff


	//   ....[3]....
        /*0060*/ 	.word	0xffffffff


	//   ....[4]....
        /*0064*/ 	.word	0xffffffff


	//   ....[5]....
        /*0068*/ 	.word	0xffffffff


	//   ....[6]....
        /*006c*/ 	.word	0xffffffff


	//   ....[7]....
        /*0070*/ 	.word	0xffffffff


	//   ....[8]....
        /*0074*/ 	.word	0xffffffff


	//   ....[9]....
        /*0078*/ 	.word	0xffffffff


	//   ....[10]....
        /*007c*/ 	.word	0xffffffff


	//   ....[11]....
        /*0080*/ 	.word	0xffffffff


	//   ....[12]....
        /*0084*/ 	.word	0xffffffff


	//   ....[13]....
        /*0088*/ 	.word	0xffffffff


	//   ....[14]....
        /*008c*/ 	.word	0xffffffff


	//   ....[15]....
        /*0090*/ 	.word	0xffffffff


	//   ....[16]....
        /*0094*/ 	.word	0xffffffff


	//   ....[17]....
        /*0098*/ 	.word	0xffffffff


	//----- nvinfo : EIATTR_COOP_GROUP_INSTR_OFFSETS
	.align		4
.L_19:
        /*009c*/ 	.byte	0x04, 0x28
        /*009e*/ 	.short	(.L_21 - .L_20)


	//   ....[0]....
.L_20:
        /*00a0*/ 	.word	0x000001b0


	//   ....[1]....
        /*00a4*/ 	.word	0x000001d0


	//   ....[2]....
        /*00a8*/ 	.word	0x000001e0


	//   ....[3]....
        /*00ac*/ 	.word	0x000001f0


	//   ....[4]....
        /*00b0*/ 	.word	0x00000230


	//   ....[5]....
        /*00b4*/ 	.word	0x00000250


	//   ....[6]....
        /*00b8*/ 	.word	0x00000260


	//   ....[7]....
        /*00bc*/ 	.word	0x00000270


	//   ....[8]....
        /*00c0*/ 	.word	0x000002a0


	//   ....[9]....
        /*00c4*/ 	.word	0x000002d0


	//   ....[10]....
        /*00c8*/ 	.word	0x000002f0


	//   ....[11]....
        /*00cc*/ 	.word	0x00000300


	//   ....[12]....
        /*00d0*/ 	.word	0x00000350


	//   ....[13]....
        /*00d4*/ 	.word	0x000003c0


	//   ....[14]....
        /*00d8*/ 	.word	0x000003d0


	//   ....[15]....
        /*00dc*/ 	.word	0x000003e0


	//   ....[16]....
        /*00e0*/ 	.word	0x000004b0


	//   ....[17]....
        /*00e4*/ 	.word	0x000004e0


	//----- nvinfo : EIATTR_EXIT_INSTR_OFFSETS
	.align		4
.L_21:
        /*00e8*/ 	.byte	0x04, 0x1c
        /*00ea*/ 	.short	(.L_23 - .L_22)


	//   ....[0]....
.L_22:
        /*00ec*/ 	.word	0x00000610


	//   ....[1]....
        /*00f0*/ 	.word	0x00000660


	//----- nvinfo : EIATTR_REQNTID
	.align		4
.L_23:
        /*00f4*/ 	.byte	0x04, 0x10
        /*00f6*/ 	.short	(.L_25 - .L_24)
.L_24:
        /*00f8*/ 	.word	0x00000080
        /*00fc*/ 	.word	0x00000001
        /*0100*/ 	.word	0x00000001


	//----- nvinfo : EIATTR_CBANK_PARAM_SIZE
	.align		4
.L_25:
        /*0104*/ 	.byte	0x03, 0x19
        /*0106*/ 	.short	0x0018


	//----- nvinfo : EIATTR_PARAM_CBANK
	.align		4
        /*0108*/ 	.byte	0x04, 0x0a
        /*010a*/ 	.short	(.L_27 - .L_26)
	.align		4
.L_26:
        /*010c*/ 	.word	index@(.nv.constant0.triton_per_fused_abs_mean_sub_9)
        /*0110*/ 	.short	0x0210
        /*0112*/ 	.short	0x0018


	//----- nvinfo : EIATTR_SW_WAR
	.align		4
.L_27:
        /*0114*/ 	.byte	0x04, 0x36
        /*0116*/ 	.short	(.L_29 - .L_28)
.L_28:
        /*0118*/ 	.word	0x00000008
.L_29:


//--------------------- .nv.callgraph             --------------------------
	.section	.nv.callgraph,"",@"SHT_CUDA_CALLGRAPH"
	.align	4
	.sectionentsize	8
	.align		4
        /*0000*/ 	.word	0x00000000
	.align		4
        /*0004*/ 	.word	0xffffffff
	.align		4
        /*0008*/ 	.word	0x00000000
	.align		4
        /*000c*/ 	.word	0xfffffffe
	.align		4
        /*0010*/ 	.word	0x00000000
	.align		4
        /*0014*/ 	.word	0xfffffffd
	.align		4
        /*0018*/ 	.word	0x00000000
	.align		4
        /*001c*/ 	.word	0xfffffffc


//--------------------- .text.triton_per_fused_abs_mean_sub_9 --------------------------
	.section	.text.triton_per_fused_abs_mean_sub_9,"ax",@progbits
	.sectionflags	@"SHF_BARRIERS=1"
	.align	128
        .global         triton_per_fused_abs_mean_sub_9
        .type           triton_per_fused_abs_mean_sub_9,@function
        .size           triton_per_fused_abs_mean_sub_9,(.L_x_1 - triton_per_fused_abs_mean_sub_9)
        .other          triton_per_fused_abs_mean_sub_9,@"STO_CUDA_ENTRY STV_DEFAULT"
triton_per_fused_abs_mean_sub_9:
.text.triton_per_fused_abs_mean_sub_9:
[----:B------:R-:W0:Y:S02]  /*0000*/  LDC R1, c[0x0][0x28] ;  /* 0x00000a00ff017b82 */ /* 0x000e240000000800 */
[----:B------:R-:W1:Y:S01]  /*0010*/  S2R R3, SR_CTAID.X ;  /* 0x0000000000037919 */ /* 0x000e620000002500 */
[----:B------:R-:W2:Y:S01]  /*0020*/  LDC.64 R10, c[0x0][0x210] ;  /* 0x00008400ff0a7b82 */ /* 0x000ea20000000a00 */
[----:B------:R-:W-:Y:S01]  /*0030*/  CS2R R6, SRZ ;  /* 0x0000000000067805 */ /* 0x000fe2000001ff00 */
[----:B------:R-:W-:Y:S01]  /*0040*/  ULDC.64 UR6, c[0x0][0x208] ;  /* 0x0000820000067ab9 */ /* 0x000fe20000000a00 */
[----:B------:R-:W3:Y:S01]  /*0050*/  S2R R0, SR_TID.X ;  /* 0x0000000000007919 */ /* 0x000ee20000002100 */
[----:B-1----:R-:W-:Y:S02]  /*0060*/  IMAD.SHL.U32 R3, R3, 0x8, RZ ;  /* 0x0000000803037824 */ /* 0x002fe400078e00ff */
[C---:B---3--:R-:W-:Y:S02]  /*0070*/  IMAD.SHL.U32 R2, R0.reuse, 0x4, RZ ;  /* 0x0000000400027824 */ /* 0x048fe400078e00ff */
[----:B------:R-:W-:-:S03]  /*0080*/  IMAD.SHL.U32 R5, R0, 0x40, RZ ;  /* 0x0000004000057824 */ /* 0x000fc600078e00ff */
[----:B------:R-:W-:Y:S02]  /*0090*/  LOP3.LUT R4, R3, 0x4, R2, 0xf8, !PT ;  /* 0x0000000403047812 */ /* 0x000fe400078ef802 */
[----:B------:R-:W-:Y:S02]  /*00a0*/  LOP3.LUT R5, R5, 0x1f80, RZ, 0xc0, !PT ;  /* 0x00001f8005057812 */ /* 0x000fe400078ec0ff */
[----:B------:R-:W-:-:S03]  /*00b0*/  ISETP.GE.AND P0, PT, R4, 0x80, PT ;  /* 0x000000800400780c */ /* 0x000fc60003f06270 */
[----:B------:R-:W-:-:S04]  /*00c0*/  IMAD.IADD R5, R4, 0x1, R5 ;  /* 0x0000000104057824 */ /* 0x000fc800078e0205 */
[----:B--2---:R-:W-:Y:S01]  /*00d0*/  IMAD.WIDE R10, R5, 0x4, R10 ;  /* 0x00000004050a7825 */ /* 0x004fe200078e020a */
[----:B------:R-:W-:-:S06]  /*00e0*/  CS2R R4, SRZ ;  /* 0x0000000000047805 */ /* 0x000fcc000001ff00 */
[----:B------:R-:W2:Y:S01]  /*00f0*/  @!P0 LDG.E.128 R4, desc[UR6][R10.64] ;  /* 0x000000060a048981 */ /* 0x000ea2000c1e1d00 */
[----:B------:R-:W1:Y:S01]  /*0100*/  S2UR UR5, SR_CgaCtaId ;  /* 0x00000000000579c3 */ /* 0x000e620000008800 */
[----:B------:R-:W-:Y:S01]  /*0110*/  UMOV UR4, 0x400 ;  /* 0x0000040000047882 */ /* 0x000fe20000000000 */
[----:B------:R-:W-:Y:S01]  /*0120*/  ISETP.GE.AND P1, PT, R0, 0x20, PT ;  /* 0x000000200000780c */ /* 0x000fe20003f26270 */
[----:B-1----:R-:W-:Y:S01]  /*0130*/  UPRMT UR4, UR5, 0x654, UR4 ;  /* 0x0000065405047896 */ /* 0x002fe20008000004 */
[----:B--2---:R-:W-:Y:S02]  /*0140*/  SEL R4, R4, RZ, !P0 ;  /* 0x000000ff04047207 */ /* 0x004fe40004000000 */
[----:B------:R-:W-:Y:S02]  /*0150*/  SEL R5, R5, RZ, !P0 ;  /* 0x000000ff05057207 */ /* 0x000fe40004000000 */
[----:B------:R-:W-:Y:S02]  /*0160*/  SEL R6, R6, RZ, !P0 ;  /* 0x000000ff06067207 */ /* 0x000fe40004000000 */
[----:B------:R-:W-:-:S02]  /*0170*/  SEL R7, R7, RZ, !P0 ;  /* 0x000000ff07077207 */ /* 0x000fc40004000000 */
[----:B------:R-:W-:Y:S02]  /*0180*/  FSEL R4, R4, RZ, !P0 ;  /* 0x000000ff04047208 */ /* 0x000fe40004000000 */
[----:B------:R-:W-:Y:S02]  /*0190*/  FSEL R5, R5, RZ, !P0 ;  /* 0x000000ff05057208 */ /* 0x000fe40004000000 */
[----:B------:R-:W-:Y:S01]  /*01a0*/  FSEL R6, R6, RZ, !P0 ;  /* 0x000000ff06067208 */ /* 0x000fe20004000000 */
[----:B------:R-:W1:Y:S01]  /*01b0*/  SHFL.BFLY PT, R9, R4, 0x10, 0x1f ;  /* 0x0e001f0004097f89 */ /* 0x000e6200000e0000 */
[----:B------:R-:W-:-:S03]  /*01c0*/  FSEL R7, R7, RZ, !P0 ;  /* 0x000000ff07077208 */ /* 0x000fc60004000000 */
[----:B------:R-:W2:Y:S04]  /*01d0*/  SHFL.BFLY PT, R12, R5, 0x10, 0x1f ;  /* 0x0e001f00050c7f89 */ /* 0x000ea800000e0000 */
[----:B------:R-:W3:Y:S04]  /*01e0*/  SHFL.BFLY PT, R11, R6, 0x10, 0x1f ;  /* 0x0e001f00060b7f89 */ /* 0x000ee800000e0000 */
[----:B------:R-:W4:Y:S01]  /*01f0*/  SHFL.BFLY PT, R10, R7, 0x10, 0x1f ;  /* 0x0e001f00070a7f89 */ /* 0x000f2200000e0000 */
[----:B-1----:R-:W-:Y:S01]  /*0200*/  FADD R9, R4, R9 ;  /* 0x0000000904097221 */ /* 0x002fe20000000000 */
[----:B--2---:R-:W-:Y:S01]  /*0210*/  FADD R12, R5, R12 ;  /* 0x0000000c050c7221 */ /* 0x004fe20000000000 */
[----:B---3--:R-:W-:-:S04]  /*0220*/  FADD R13, R6, R11 ;  /* 0x0000000b060d7221 */ /* 0x008fc80000000000 */
[----:B------:R-:W1:Y:S01]  /*0230*/  SHFL.BFLY PT, R11, R12, 0x8, 0x1f ;  /* 0x0d001f000c0b7f89 */ /* 0x000e6200000e0000 */
[----:B----4-:R-:W-:-:S03]  /*0240*/  FADD R16, R7, R10 ;  /* 0x0000000a07107221 */ /* 0x010fc60000000000 */
[----:B------:R-:W2:Y:S04]  /*0250*/  SHFL.BFLY PT, R10, R9, 0x8, 0x1f ;  /* 0x0d001f00090a7f89 */ /* 0x000ea800000e0000 */
[----:B------:R-:W3:Y:S04]  /*0260*/  SHFL.BFLY PT, R14, R13, 0x8, 0x1f ;  /* 0x0d001f000d0e7f89 */ /* 0x000ee800000e0000 */
[----:B------:R-:W4:Y:S01]  /*0270*/  SHFL.BFLY PT, R15, R16, 0x8, 0x1f ;  /* 0x0d001f00100f7f89 */ /* 0x000f2200000e0000 */
[----:B-1----:R-:W-:Y:S01]  /*0280*/  FADD R11, R12, R11 ;  /* 0x0000000b0c0b7221 */ /* 0x002fe20000000000 */
[----:B--2---:R-:W-:-:S04]  /*0290*/  FADD R10, R9, R10 ;  /* 0x0000000a090a7221 */ /* 0x004fc80000000000 */
[----:B------:R-:W1:Y:S01]  /*02a0*/  SHFL.BFLY PT, R4, R11, 0x4, 0x1f ;  /* 0x0c801f000b047f89 */ /* 0x000e6200000e0000 */
[----:B------:R-:W-:Y:S01]  /*02b0*/  LOP3.LUT R9, R2, 0x4, RZ, 0xc0, !PT ;  /* 0x0000000402097812 */ /* 0x000fe200078ec0ff */
[----:B---3--:R-:W-:Y:S02]  /*02c0*/  FADD R14, R13, R14 ;  /* 0x0000000e0d0e7221 */ /* 0x008fe40000000000 */
[----:B------:R-:W2:Y:S01]  /*02d0*/  SHFL.BFLY PT, R5, R10, 0x4, 0x1f ;  /* 0x0c801f000a057f89 */ /* 0x000ea200000e0000 */
[----:B----4-:R-:W-:-:S03]  /*02e0*/  FADD R17, R16, R15 ;  /* 0x0000000f10117221 */ /* 0x010fc60000000000 */
[----:B------:R-:W3:Y:S04]  /*02f0*/  SHFL.BFLY PT, R15, R14, 0x4, 0x1f ;  /* 0x0c801f000e0f7f89 */ /* 0x000ee800000e0000 */
[----:B------:R-:W4:Y:S01]  /*0300*/  SHFL.BFLY PT, R6, R17, 0x4, 0x1f ;  /* 0x0c801f0011067f89 */ /* 0x000f2200000e0000 */
[----:B-1----:R-:W-:Y:S01]  /*0310*/  FADD R7, R11, R4 ;  /* 0x000000040b077221 */ /* 0x002fe20000000000 */
[----:B------:R-:W-:Y:S02]  /*0320*/  LOP3.LUT R4, R0, 0x1f, RZ, 0xc0, !PT ;  /* 0x0000001f00047812 */ /* 0x000fe400078ec0ff */
[----:B------:R-:W-:Y:S01]  /*0330*/  SHF.R.U32.HI R11, RZ, 0x3, R0 ;  /* 0x00000003ff0b7819 */ /* 0x000fe20000011600 */
[----:B--2---:R-:W-:Y:S01]  /*0340*/  FADD R5, R10, R5 ;  /* 0x000000050a057221 */ /* 0x004fe20000000000 */
[----:B------:R-:W1:Y:S01]  /*0350*/  SHFL.BFLY PT, R12, R7, 0x2, 0x1f ;  /* 0x0c401f00070c7f89 */ /* 0x000e6200000e0000 */
[----:B------:R-:W-:Y:S01]  /*0360*/  ISETP.GE.U32.AND P0, PT, R4, 0x2, PT ;  /* 0x000000020400780c */ /* 0x000fe20003f06070 */
[----:B------:R-:W-:Y:S01]  /*0370*/  IMAD.SHL.U32 R10, R9, 0x10, RZ ;  /* 0x00000010090a7824 */ /* 0x000fe200078e00ff */
[----:B------:R-:W-:Y:S01]  /*0380*/  LOP3.LUT R11, R11, 0xc, RZ, 0xc0, !PT ;  /* 0x0000000c0b0b7812 */ /* 0x000fe200078ec0ff */
[----:B---3--:R-:W-:-:S03]  /*0390*/  FADD R15, R14, R15 ;  /* 0x0000000f0e0f7221 */ /* 0x008fc60000000000 */
[----:B------:R-:W-:Y:S01]  /*03a0*/  LOP3.LUT R4, R10, R11, RZ, 0xfc, !PT ;  /* 0x0000000b0a047212 */ /* 0x000fe200078efcff */
[----:B----4-:R-:W-:Y:S01]  /*03b0*/  FADD R13, R17, R6 ;  /* 0x00000006110d7221 */ /* 0x010fe20000000000 */
[----:B------:R-:W2:Y:S04]  /*03c0*/  SHFL.BFLY PT, R16, R15, 0x2, 0x1f ;  /* 0x0c401f000f107f89 */ /* 0x000ea800000e0000 */
[----:B------:R-:W3:Y:S04]  /*03d0*/  SHFL.BFLY PT, R6, R5, 0x2, 0x1f ;  /* 0x0c401f0005067f89 */ /* 0x000ee800000e0000 */
[----:B------:R-:W4:Y:S01]  /*03e0*/  SHFL.BFLY PT, R18, R13, 0x2, 0x1f ;  /* 0x0c401f000d127f89 */ /* 0x000f2200000e0000 */
[----:B-1----:R-:W-:-:S05]  /*03f0*/  FADD R7, R7, R12 ;  /* 0x0000000c07077221 */ /* 0x002fca0000000000 */
[----:B------:R-:W-:Y:S01]  /*0400*/  @!P0 STS [R4+UR4+0x10], R7 ;  /* 0x0000100704008988 */ /* 0x000fe20008000804 */
[----:B--2---:R-:W-:Y:S01]  /*0410*/  FADD R15, R15, R16 ;  /* 0x000000100f0f7221 */ /* 0x004fe20000000000 */
[----:B---3--:R-:W-:-:S04]  /*0420*/  FADD R17, R5, R6 ;  /* 0x0000000605117221 */ /* 0x008fc80000000000 */
[----:B------:R-:W-:Y:S01]  /*0430*/  @!P0 STS [R4+UR4+0x20], R15 ;  /* 0x0000200f04008988 */ /* 0x000fe20008000804 */
[----:B----4-:R-:W-:-:S03]  /*0440*/  FADD R19, R13, R18 ;  /* 0x000000120d137221 */ /* 0x010fc60000000000 */
[----:B------:R-:W-:Y:S04]  /*0450*/  @!P0 STS [R4+UR4], R17 ;  /* 0x0000001104008988 */ /* 0x000fe80008000804 */
[----:B------:R-:W-:Y:S01]  /*0460*/  @!P0 STS [R4+UR4+0x30], R19 ;  /* 0x0000301304008988 */ /* 0x000fe20008000804 */
[----:B------:R-:W-:Y:S01]  /*0470*/  BAR.SYNC.DEFER_BLOCKING 0x0 ;  /* 0x0000000000007b1d */ /* 0x000fe20000010000 */
[----:B------:R-:W-:-:S04]  /*0480*/  LOP3.LUT P0, RZ, R0, 0x3, RZ, 0xc0, !PT ;  /* 0x0000000300ff7812 */ /* 0x000fc8000780c0ff */
[----:B------:R-:W-:Y:S01]  /*0490*/  ISETP.LT.AND P0, PT, R0, 0x20, !P0 ;  /* 0x000000200000780c */ /* 0x000fe20004701270 */
[----:B------:R-:W1:Y:S04]  /*04a0*/  @!P1 LDS R8, [R2+UR4] ;  /* 0x0000000402089984 */ /* 0x000e680008000800 */
[----:B-1----:R-:W1:Y:S02]  /*04b0*/  SHFL.BFLY PT, R5, R8, 0x2, 0x1f ;  /* 0x0c401f0008057f89 */ /* 0x002e6400000e0000 */
[----:B-1----:R-:W-:Y:S01]  /*04c0*/  FADD R12, R8, R5 ;  /* 0x00000005080c7221 */ /* 0x002fe20000000000 */
[----:B------:R-:W-:-:S04]  /*04d0*/  SHF.R.U32.HI R8, RZ, 0x3, R0 ;  /* 0x00000003ff087819 */ /* 0x000fc80000011600 */
[----:B------:R-:W1:Y:S01]  /*04e0*/  SHFL.BFLY PT, R5, R12, 0x1, 0x1f ;  /* 0x0c201f000c057f89 */ /* 0x000e6200000e0000 */
[----:B------:R-:W-:Y:S01]  /*04f0*/  SGXT.U32 R8, R8, 0x2 ;  /* 0x000000020808781a */ /* 0x000fe20000000000 */
[----:B-1----:R-:W-:-:S05]  /*0500*/  FADD R13, R12, R5 ;  /* 0x000000050c0d7221 */ /* 0x002fca0000000000 */
[----:B------:R-:W-:Y:S01]  /*0510*/  @P0 STS [R2+UR4], R13 ;  /* 0x0000000d02000988 */ /* 0x000fe20008000804 */
[----:B------:R-:W-:Y:S01]  /*0520*/  BAR.SYNC.DEFER_BLOCKING 0x0 ;  /* 0x0000000000007b1d */ /* 0x000fe20000010000 */
[----:B------:R-:W-:Y:S01]  /*0530*/  LOP3.LUT P0, RZ, R11, R8, RZ, 0xfc, !PT ;  /* 0x000000080bff7212 */ /* 0x000fe2000780fcff */
[----:B------:R-:W-:Y:S01]  /*0540*/  VIADD R8, R10, UR4 ;  /* 0x000000040a087c36 */ /* 0x000fe20008000000 */
[----:B------:R-:W-:Y:S02]  /*0550*/  LOP3.LUT R11, R3, 0x7, R0, 0xf8, !PT ;  /* 0x00000007030b7812 */ /* 0x000fe400078ef800 */
[----:B------:R-:W-:Y:S01]  /*0560*/  LOP3.LUT R0, R0, 0x7, RZ, 0xc0, !PT ;  /* 0x0000000700007812 */ /* 0x000fe200078ec0ff */
[----:B------:R-:W-:Y:S01]  /*0570*/  IMAD R8, R9, -0xc, R8 ;  /* 0xfffffff409087824 */ /* 0x000fe200078e0208 */
[----:B------:R-:W-:Y:S02]  /*0580*/  ISETP.LT.AND P0, PT, R11, 0x80, !P0 ;  /* 0x000000800b00780c */ /* 0x000fe40004701270 */
[----:B------:R-:W-:Y:S01]  /*0590*/  LEA R0, R0, UR4, 0x2 ;  /* 0x0000000400007c11 */ /* 0x000fe2000f8e10ff */
[----:B------:R-:W-:Y:S04]  /*05a0*/  LDS R4, [R10+UR4] ;  /* 0x000000040a047984 */ /* 0x000fe80008000800 */
[----:B------:R-:W-:Y:S04]  /*05b0*/  LDS R5, [R10+UR4+0x10] ;  /* 0x000010040a057984 */ /* 0x000fe80008000800 */
[----:B------:R-:W-:Y:S04]  /*05c0*/  LDS R6, [R10+UR4+0x20] ;  /* 0x000020040a067984 */ /* 0x000fe80008000800 */
[----:B------:R-:W1:Y:S01]  /*05d0*/  LDS R7, [R10+UR4+0x30] ;  /* 0x000030040a077984 */ /* 0x000e620008000800 */
[----:B------:R-:W-:Y:S06]  /*05e0*/  BAR.SYNC.DEFER_BLOCKING 0x0 ;  /* 0x0000000000007b1d */ /* 0x000fec0000010000 */
[----:B-1----:R1:W-:Y:S02]  /*05f0*/  STS.128 [R8], R4 ;  /* 0x0000000408007388 */ /* 0x0023e40000000c00 */
[----:B------:R-:W-:Y:S06]  /*0600*/  BAR.SYNC.DEFER_BLOCKING 0x0 ;  /* 0x0000000000007b1d */ /* 0x000fec0000010000 */
[----:B-1----:R-:W-:Y:S05]  /*0610*/  @!P0 EXIT ;  /* 0x000000000000894d */ /* 0x002fea0003800000 */
[----:B------:R-:W0:Y:S01]  /*0620*/  LDS R5, [R0] ;  /* 0x0000000000057984 */ /* 0x000e220000000800 */
[----:B------:R-:W1:Y:S02]  /*0630*/  LDC.64 R2, c[0x0][0x218] ;  /* 0x00008600ff027b82 */ /* 0x000e640000000a00 */
[----:B-1----:R-:W-:-:S05]  /*0640*/  IMAD.WIDE R2, R11, 0x4, R2 ;  /* 0x000000040b027825 */ /* 0x002fca00078e0202 */
[----:B0-----:R-:W-:Y:S01]  /*0650*/  STG.E desc[UR6][R2.64], R5 ;  /* 0x0000000502007986 */ /* 0x001fe2000c101906 */
[----:B------:R-:W-:Y:S05]  /*0660*/  EXIT ;  /* 0x000000000000794d */ /* 0x000fea0003800000 */
.L_x_0:
[----:B------:R-:W-:-:S00]  /*0670*/  BRA `(.L_x_0) ;  /* 0xfffffffc00fc7947 */ /* 0x000fc0000383ffff */
[----:B------:R-:W-:-:S00]  /*0680*/  NOP ;  /* 0x0000000000007918 */ /* 0x000fc00000000000 */
[----:B------:R-:W-:-:S00]  /*0690*/  NOP ;  /* 0x0000000000007918 */ /* 0x000fc00000000000 */
[----:B------:R-:W-:-:S00]  /*06a0*/  NOP ;  /* 0x0000000000007918 */ /* 0x000fc00000000000 */
[----:B------:R-:W-:-:S00]  /*06b0*/  NOP ;  /* 0x0000000000007918 */ /* 0x000fc00000000000 */
[----:B------:R-:W-:-:S00]  /*06c0*/  NOP ;  /* 0x0000000000007918 */ /* 0x000fc00000000000 */
[----:B------:R-:W-:-:S00]  /*06d0*/  NOP ;  /* 0x0000000000007918 */ /* 0x000fc00000000000 */
[----:B------:R-:W-:-:S00]  /*06e0*/  NOP ;  /* 0x0000000000007918 */ /* 0x000fc00000000000 */
[----:B------:R-:W-:-:S00]  /*06f0*/  NOP ;  /* 0x0000000000007918 */ /* 0x000fc00000000000 */
.L_x_1:


//--------------------- .nv.shared.triton_per_fused_abs_mean_sub_9 --------------------------
	.section	.nv.shared.triton_per_fused_abs_mean_sub_9,"aw",@nobits
	.sectionflags	@""
	.align	16
	.zero		1024


//--------------------- .nv.constant0.triton_per_fused_abs_mean_sub_9 --------------------------
	.section	.nv.constant0.triton_per_fused_abs_mean_sub_9,"a",@progbits
	.sectionflags	@""
	.align	4
.nv.constant0.triton_per_fused_abs_mean_sub_9:
	.zero		552
